	.headerflags	@"EF_CUDA_TEXMODE_UNIFIED EF_CUDA_64BIT_ADDRESS EF_CUDA_ACCELERATORS EF_CUDA_SM90 EF_CUDA_VIRTUAL_SM(EF_CUDA_SM90)"
	.elftype	@"ET_EXEC"


//--------------------- .nv.info                  --------------------------
	.section	.nv.info,"",@"SHT_CUDA_INFO"
	.align	4


	//----- nvinfo : EIATTR_REGCOUNT
	.align		4
        /*0000*/ 	.byte	0x04, 0x2f
        /*0002*/ 	.short	(.L_3 - .L_2)
	.align		4
.L_2:
        /*0004*/ 	.word	index@(triton_poi_fused__native_batch_norm_legit_no_training_add_8)
        /*0008*/ 	.word	0x00000014


	//----- nvinfo : EIATTR_MIN_STACK_SIZE
	.align		4
.L_3:
        /*000c*/ 	.byte	0x04, 0x12
        /*000e*/ 	.short	(.L_5 - .L_4)
	.align		4
.L_4:
        /*0010*/ 	.word	index@(triton_poi_fused__native_batch_norm_legit_no_training_add_8)
        /*0014*/ 	.word	0x00000000


	//----- nvinfo : EIATTR_FRAME_SIZE
	.align		4
.L_5:
        /*0018*/ 	.byte	0x04, 0x11
        /*001a*/ 	.short	(.L_7 - .L_6)
	.align		4
.L_6:
        /*001c*/ 	.word	index@(triton_poi_fused__native_batch_norm_legit_no_training_add_8)
        /*0020*/ 	.word	0x00000000


	//----- nvinfo : EIATTR_MIN_STACK_SIZE
	.align		4
.L_7:
        /*0024*/ 	.byte	0x04, 0x12
        /*0026*/ 	.short	(.L_9 - .L_8)
	.align		4
.L_8:
        /*0028*/ 	.word	index@(triton_poi_fused__native_batch_norm_legit_no_training_add_8)
        /*002c*/ 	.word	0x00000000
.L_9:


//--------------------- .nv.info.triton_poi_fused__native_batch_norm_legit_no_training_add_8 --------------------------
	.section	.nv.info.triton_poi_fused__native_batch_norm_legit_no_training_add_8,"",@"SHT_CUDA_INFO"
	.sectionflags	@""
	.align	4


	//----- nvinfo : EIATTR_CUDA_API_VERSION
	.align		4
        /*0000*/ 	.byte	0x04, 0x37
        /*0002*/ 	.short	(.L_11 - .L_10)
.L_10:
        /*0004*/ 	.word	0x0000007c


	//----- nvinfo : EIATTR_KPARAM_INFO
	.align		4
.L_11:
        /*0008*/ 	.byte	0x04, 0x17
        /*000a*/ 	.short	(.L_13 - .L_12)
.L_12:
        /*000c*/ 	.word	0x00000000
        /*0010*/ 	.short	0x0007
        /*0012*/ 	.short	0x0038
        /*0014*/ 	.byte	0x00, 0xf0, 0x11, 0x00


	//----- nvinfo : EIATTR_KPARAM_INFO
	.align		4
.L_13:
        /*0018*/ 	.byte	0x04, 0x17
        /*001a*/ 	.short	(.L_15 - .L_14)
.L_14:
        /*001c*/ 	.word	0x00000000
        /*0020*/ 	.short	0x0006
        /*0022*/ 	.short	0x0030
        /*0024*/ 	.byte	0x00, 0xf4, 0x21, 0x00


	//----- nvinfo : EIATTR_KPARAM_INFO
	.align		4
.L_15:
        /*0028*/ 	.byte	0x04, 0x17
        /*002a*/ 	.short	(.L_17 - .L_16)
.L_16:
        /*002c*/ 	.word	0x00000000
        /*0030*/ 	.short	0x0005
        /*0032*/ 	.short	0x0028
        /*0034*/ 	.byte	0x00, 0xf4, 0x21, 0x00


	//----- nvinfo : EIATTR_KPARAM_INFO
	.align		4
.L_17:
        /*0038*/ 	.byte	0x04, 0x17
        /*003a*/ 	.short	(.L_19 - .L_18)
.L_18:
        /*003c*/ 	.word	0x00000000
        /*0040*/ 	.short	0x0004
        /*0042*/ 	.short	0x0020
        /*0044*/ 	.byte	0x00, 0xf4, 0x21, 0x00


	//----- nvinfo : EIATTR_KPARAM_INFO
	.align		4
.L_19:
        /*0048*/ 	.byte	0x04, 0x17
        /*004a*/ 	.short	(.L_21 - .L_20)
.L_20:
        /*004c*/ 	.word	0x00000000
        /*0050*/ 	.short	0x0003
        /*0052*/ 	.short	0x0018
        /*0054*/ 	.byte	0x00, 0xf4, 0x21, 0x00


	//----- nvinfo : EIATTR_KPARAM_INFO
	.align		4
.L_21:
        /*0058*/ 	.byte	0x04, 0x17
        /*005a*/ 	.short	(.L_23 - .L_22)
.L_22:
        /*005c*/ 	.word	0x00000000
        /*0060*/ 	.short	0x0002
        /*0062*/ 	.short	0x0010
        /*0064*/ 	.byte	0x00, 0xf4, 0x21, 0x00


	//----- nvinfo : EIATTR_KPARAM_INFO
	.align		4
.L_23:
        /*0068*/ 	.byte	0x04, 0x17
        /*006a*/ 	.short	(.L_25 - .L_24)
.L_24:
        /*006c*/ 	.word	0x00000000
        /*0070*/ 	.short	0x0001
        /*0072*/ 	.short	0x0008
        /*0074*/ 	.byte	0x00, 0xf4, 0x21, 0x00


	//----- nvinfo : EIATTR_KPARAM_INFO
	.align		4
.L_25:
        /*0078*/ 	.byte	0x04, 0x17
        /*007a*/ 	.short	(.L_27 - .L_26)
.L_26:
        /*007c*/ 	.word	0x00000000
        /*0080*/ 	.short	0x0000
        /*0082*/ 	.short	0x0000
        /*0084*/ 	.byte	0x00, 0xf4, 0x21, 0x00


	//----- nvinfo : EIATTR_SPARSE_MMA_MASK
	.align		4
.L_27:
        /*0088*/ 	.byte	0x03, 0x50
        /*008a*/ 	.short	0x0000


	//----- nvinfo : EIATTR_MAXREG_COUNT
	.align		4
        /*008c*/ 	.byte	0x03, 0x1b
        /*008e*/ 	.short	0x00ff


	//----- nvinfo : EIATTR_EXIT_INSTR_OFFSETS
	.align		4
        /*0090*/ 	.byte	0x04, 0x1c
        /*0092*/ 	.short	(.L_29 - .L_28)


	//   ....[0]....
.L_28:
        /*0094*/ 	.word	0x000003d0


	//----- nvinfo : EIATTR_REQNTID
	.align		4
.L_29:
        /*0098*/ 	.byte	0x04, 0x10
        /*009a*/ 	.short	(.L_31 - .L_30)
.L_30:
        /*009c*/ 	.word	0x00000100
        /*00a0*/ 	.word	0x00000001
        /*00a4*/ 	.word	0x00000001


	//----- nvinfo : EIATTR_CBANK_PARAM_SIZE
	.align		4
.L_31:
        /*00a8*/ 	.byte	0x03, 0x19
        /*00aa*/ 	.short	0x003c


	//----- nvinfo : EIATTR_PARAM_CBANK
	.align		4
        /*00ac*/ 	.byte	0x04, 0x0a
        /*00ae*/ 	.short	(.L_33 - .L_32)
	.align		4
.L_32:
        /*00b0*/ 	.word	index@(.nv.constant0.triton_poi_fused__native_batch_norm_legit_no_training_add_8)
        /*00b4*/ 	.short	0x0210
        /*00b6*/ 	.short	0x003c


	//----- nvinfo : EIATTR_SW_WAR
	.align		4
.L_33:
        /*00b8*/ 	.byte	0x04, 0x36
        /*00ba*/ 	.short	(.L_35 - .L_34)
.L_34:
        /*00bc*/ 	.word	0x00000008
.L_35:


//--------------------- .nv.callgraph             --------------------------
	.section	.nv.callgraph,"",@"SHT_CUDA_CALLGRAPH"
	.align	4
	.sectionentsize	8
	.align		4
        /*0000*/ 	.word	0x00000000
	.align		4
        /*0004*/ 	.word	0xffffffff
	.align		4
        /*0008*/ 	.word	0x00000000
	.align		4
        /*000c*/ 	.word	0xfffffffe
	.align		4
        /*0010*/ 	.word	0x00000000
	.align		4
        /*0014*/ 	.word	0xfffffffd
	.align		4
        /*0018*/ 	.word	0x00000000
	.align		4
        /*001c*/ 	.word	0xfffffffc


//--------------------- .nv.constant4             --------------------------
	.section	.nv.constant4,"a",@progbits
	.align	8
	.align		8
.nv.constant4:
        /*0000*/ 	.dword	_$_str
	.align		8
        /*0008*/ 	.dword	_$_str_$_2


//--------------------- .text.triton_poi_fused__native_batch_norm_legit_no_training_add_8 --------------------------
	.section	.text.triton_poi_fused__native_batch_norm_legit_no_training_add_8,"ax",@progbits
	.align	128
        .global         triton_poi_fused__native_batch_norm_legit_no_training_add_8
        .type           triton_poi_fused__native_batch_norm_legit_no_training_add_8,@function
        .size           triton_poi_fused__native_batch_norm_legit_no_training_add_8,(.L_x_1 - triton_poi_fused__native_batch_norm_legit_no_training_add_8)
        .other          triton_poi_fused__native_batch_norm_legit_no_training_add_8,@"STO_CUDA_ENTRY STV_DEFAULT"
triton_poi_fused__native_batch_norm_legit_no_training_add_8:
.text.triton_poi_fused__native_batch_norm_legit_no_training_add_8:
[----:B------:R-:W-:Y:S01]  /*0000*/  LDC R1, c[0x0][0x28] ;  /* 0x00000a00ff017b82 */ /* 0x000fe20000000800 */
[----:B------:R-:W1:Y:S07]  /*0010*/  S2R R0, SR_TID.X ;  /* 0x0000000000007919 */ /* 0x000e6e0000002100 */
[----:B------:R-:W2:Y:S01]  /*0020*/  LDC.64 R2, c[0x0][0x228] ;  /* 0x00008a00ff027b82 */ /* 0x000ea20000000a00 */
[----:B------:R-:W-:Y:S01]  /*0030*/  ULDC.64 UR4, c[0x0][0x208] ;  /* 0x0000820000047ab9 */ /* 0x000fe20000000a00 */
[----:B------:R-:W3:Y:S06]  /*0040*/  S2R R5, SR_CTAID.X ;  /* 0x0000000000057919 */ /* 0x000eec0000002500 */
[----:B------:R-:W4:Y:S08]  /*0050*/  LDC.64 R6, c[0x0][0x220] ;  /* 0x00008800ff067b82 */ /* 0x000f300000000a00 */
[----:B------:R-:W5:Y:S08]  /*0060*/  LDC.64 R8, c[0x0][0x230] ;  /* 0x00008c00ff087b82 */ /* 0x000f700000000a00 */
[----:B------:R-:W5:Y:S01]  /*0070*/  LDC.64 R12, c[0x0][0x238] ;  /* 0x00008e00ff0c7b82 */ /* 0x000f620000000a00 */
[----:B-1----:R-:W-:-:S07]  /*0080*/  SHF.L.U32 R0, R0, 0x1, RZ ;  /* 0x0000000100007819 */ /* 0x002fce00000006ff */
[----:B------:R-:W1:Y:S01]  /*0090*/  LDC.64 R10, c[0x0][0x210] ;  /* 0x00008400ff0a7b82 */ /* 0x000e620000000a00 */
[----:B------:R-:W-:-:S04]  /*00a0*/  LOP3.LUT R0, R0, 0x1fe, RZ, 0xc0, !PT ;  /* 0x000001fe00007812 */ /* 0x000fc800078ec0ff */
[----:B---3--:R-:W-:-:S05]  /*00b0*/  LEA R0, R5, R0, 0x9 ;  /* 0x0000000005007211 */ /* 0x008fca00078e48ff */
[----:B------:R-:W-:-:S05]  /*00c0*/  IMAD.HI R4, R0, 0x2aaaaaab, RZ ;  /* 0x2aaaaaab00047827 */ /* 0x000fca00078e02ff */
[----:B------:R-:W-:-:S04]  /*00d0*/  SHF.R.U32.HI R5, RZ, 0x1f, R4 ;  /* 0x0000001fff057819 */ /* 0x000fc80000011604 */
[----:B------:R-:W-:-:S05]  /*00e0*/  LEA.HI R5, R4, R5, RZ, 0x1e ;  /* 0x0000000504057211 */ /* 0x000fca00078ff0ff */
[----:B------:R-:W-:Y:S02]  /*00f0*/  IMAD R15, R5, -0x18, R0 ;  /* 0xffffffe8050f7824 */ /* 0x000fe400078e0200 */
[----:B------:R-:W3:Y:S02]  /*0100*/  LDC.64 R4, c[0x0][0x218] ;  /* 0x00008600ff047b82 */ /* 0x000ee40000000a00 */
[----:B--2---:R-:W-:-:S06]  /*0110*/  IMAD.WIDE R2, R15, 0x4, R2 ;  /* 0x000000040f027825 */ /* 0x004fcc00078e0202 */
[----:B------:R-:W2:Y:S01]  /*0120*/  LDG.E.EL.64 R2, desc[UR4][R2.64] ;  /* 0x0000000402027981 */ /* 0x000ea2000c2e1b00 */
[----:B----4-:R-:W-:-:S04]  /*0130*/  IMAD.WIDE R6, R15, 0x4, R6 ;  /* 0x000000040f067825 */ /* 0x010fc800078e0206 */
[C---:B-----5:R-:W-:Y:S02]  /*0140*/  IMAD.WIDE R8, R15.reuse, 0x4, R8 ;  /* 0x000000040f087825 */ /* 0x060fe400078e0208 */
[----:B------:R-:W4:Y:S02]  /*0150*/  LDG.E.EL.64 R6, desc[UR4][R6.64] ;  /* 0x0000000406067981 */ /* 0x000f24000c2e1b00 */
[----:B0-----:R-:W-:Y:S02]  /*0160*/  IMAD.WIDE R12, R15, 0x4, R12 ;  /* 0x000000040f0c7825 */ /* 0x001fe400078e020c */
[----:B------:R-:W5:Y:S02]  /*0170*/  LDG.E.EL.64 R8, desc[UR4][R8.64] ;  /* 0x0000000408087981 */ /* 0x000f64000c2e1b00 */
[C---:B-1----:R-:W-:Y:S02]  /*0180*/  IMAD.WIDE R10, R0.reuse, 0x4, R10 ;  /* 0x00000004000a7825 */ /* 0x042fe400078e020a */
[----:B------:R-:W5:Y:S02]  /*0190*/  LDG.E.EL.64 R12, desc[UR4][R12.64] ;  /* 0x000000040c0c7981 */ /* 0x000f64000c2e1b00 */
[----:B---3--:R-:W-:-:S02]  /*01a0*/  IMAD.WIDE R4, R0, 0x4, R4 ;  /* 0x0000000400047825 */ /* 0x008fc400078e0204 */
[----:B------:R-:W3:Y:S04]  /*01b0*/  LDG.E.64 R10, desc[UR4][R10.64] ;  /* 0x000000040a0a7981 */ /* 0x000ee8000c1e1b00 */
[----:B------:R-:W4:Y:S01]  /*01c0*/  LDG.E.64 R4, desc[UR4][R4.64] ;  /* 0x0000000404047981 */ /* 0x000f22000c1e1b00 */
[----:B------:R-:W-:Y:S01]  /*01d0*/  HFMA2.MMA R16, -RZ, RZ, 1.625, 0 ;  /* 0x3e800000ff107435 */ /* 0x000fe200000001ff */
[----:B--2---:R-:W-:Y:S01]  /*01e0*/  FADD R2, R2, 9.9999997473787516356e-06 ;  /* 0x3727c5ac02027421 */ /* 0x004fe20000000000 */
[----:B------:R-:W-:-:S03]  /*01f0*/  FADD R3, R3, 9.9999997473787516356e-06 ;  /* 0x3727c5ac03037421 */ /* 0x000fc60000000000 */
[----:B------:R-:W0:Y:S08]  /*0200*/  MUFU.SQRT R14, R2 ;  /* 0x00000002000e7308 */ /* 0x000e300000002000 */
[----:B------:R1:W2:Y:S01]  /*0210*/  MUFU.SQRT R15, R3 ;  /* 0x00000003000f7308 */ /* 0x0002a20000002000 */
[C---:B0-----:R-:W-:Y:S02]  /*0220*/  FSETP.GT.AND P0, PT, R14.reuse, 8.50705917302346158658e+37, PT ;  /* 0x7e8000000e00780b */ /* 0x041fe40003f04000 */
[----:B------:R-:W-:Y:S01]  /*0230*/  FSETP.GEU.AND P2, PT, R14, 1.175494350822287508e-38, PT ;  /* 0x008000000e00780b */ /* 0x000fe20003f4e000 */
[----:B-1----:R-:W0:Y:S01]  /*0240*/  LDC.64 R2, c[0x0][0x240] ;  /* 0x00009000ff027b82 */ /* 0x002e220000000a00 */
[----:B--2---:R-:W-:-:S02]  /*0250*/  FSETP.GT.AND P1, PT, R15, 8.50705917302346158658e+37, PT ;  /* 0x7e8000000f00780b */ /* 0x004fc40003f24000 */
[----:B------:R-:W-:-:S07]  /*0260*/  FSETP.GEU.AND P3, PT, R15, 1.175494350822287508e-38, PT ;  /* 0x008000000f00780b */ /* 0x000fce0003f6e000 */
[----:B------:R-:W-:-:S04]  /*0270*/  @P0 FMUL R14, R14, 0.25 ;  /* 0x3e8000000e0e0820 */ /* 0x000fc80000400000 */
[----:B------:R-:W-:Y:S01]  /*0280*/  @!P2 FMUL R14, R14, 16777216 ;  /* 0x4b8000000e0ea820 */ /* 0x000fe20000400000 */
[----:B------:R-:W-:-:S04]  /*0290*/  @P1 FMUL R15, R15, 0.25 ;  /* 0x3e8000000f0f1820 */ /* 0x000fc80000400000 */
[----:B------:R-:W-:Y:S01]  /*02a0*/  @!P3 FMUL R15, R15, 16777216 ;  /* 0x4b8000000f0fb820 */ /* 0x000fe20000400000 */
[----:B------:R-:W1:Y:S01]  /*02b0*/  MUFU.RCP R14, R14 ;  /* 0x0000000e000e7308 */ /* 0x000e620000001000 */
[----:B------:R-:W-:-:S07]  /*02c0*/  FSEL R17, R16, 1, P0 ;  /* 0x3f80000010117808 */ /* 0x000fce0000000000 */
[----:B------:R-:W2:Y:S01]  /*02d0*/  MUFU.RCP R15, R15 ;  /* 0x0000000f000f7308 */ /* 0x000ea20000001000 */
[----:B------:R-:W-:Y:S01]  /*02e0*/  FSEL R16, R16, 1, P1 ;  /* 0x3f80000010107808 */ /* 0x000fe20000800000 */
[----:B------:R-:W-:-:S04]  /*02f0*/  @!P2 FMUL R17, R17, 16777216 ;  /* 0x4b8000001111a820 */ /* 0x000fc80000400000 */
[----:B------:R-:W-:Y:S01]  /*0300*/  @!P3 FMUL R16, R16, 16777216 ;  /* 0x4b8000001010b820 */ /* 0x000fe20000400000 */
[----:B----4-:R-:W-:Y:S01]  /*0310*/  FADD R5, R5, -R7 ;  /* 0x8000000705057221 */ /* 0x010fe20000000000 */
[----:B------:R-:W-:Y:S01]  /*0320*/  FADD R4, R4, -R6 ;  /* 0x8000000604047221 */ /* 0x000fe20000000000 */
[----:B-1----:R-:W-:Y:S01]  /*0330*/  FMUL R17, R14, R17 ;  /* 0x000000110e117220 */ /* 0x002fe20000400000 */
[----:B--2---:R-:W-:-:S03]  /*0340*/  FMUL R16, R15, R16 ;  /* 0x000000100f107220 */ /* 0x004fc60000400000 */
[----:B------:R-:W-:Y:S01]  /*0350*/  FMUL R17, R4, R17 ;  /* 0x0000001104117220 */ /* 0x000fe20000400000 */
[----:B------:R-:W-:-:S03]  /*0360*/  FMUL R16, R5, R16 ;  /* 0x0000001005107220 */ /* 0x000fc60000400000 */
[----:B-----5:R-:W-:Y:S01]  /*0370*/  FFMA R17, R8, R17, R12 ;  /* 0x0000001108117223 */ /* 0x020fe2000000000c */
[----:B------:R-:W-:Y:S01]  /*0380*/  FFMA R16, R9, R16, R13 ;  /* 0x0000001009107223 */ /* 0x000fe2000000000d */
[----:B0-----:R-:W-:-:S04]  /*0390*/  IMAD.WIDE R2, R0, 0x4, R2 ;  /* 0x0000000400027825 */ /* 0x001fc800078e0202 */
[----:B---3--:R-:W-:Y:S01]  /*03a0*/  FADD R10, R10, R17 ;  /* 0x000000110a0a7221 */ /* 0x008fe20000000000 */
[----:B------:R-:W-:-:S05]  /*03b0*/  FADD R11, R11, R16 ;  /* 0x000000100b0b7221 */ /* 0x000fca0000000000 */
[----:B------:R-:W-:Y:S01]  /*03c0*/  STG.E.64 desc[UR4][R2.64], R10 ;  /* 0x0000000a02007986 */ /* 0x000fe2000c101b04 */
[----:B------:R-:W-:Y:S05]  /*03d0*/  EXIT ;  /* 0x000000000000794d */ /* 0x000fea0003800000 */
.L_x_0:
[----:B------:R-:W-:-:S00]  /*03e0*/  BRA `(.L_x_0) ;  /* 0xfffffffc00fc7947 */ /* 0x000fc0000383ffff */
[----:B------:R-:W-:-:S00]  /*03f0*/  NOP ;  /* 0x0000000000007918 */ /* 0x000fc00000000000 */
        /* <DEDUP_REMOVED lines=8> */
.L_x_1:


//--------------------- .nv.global.init           --------------------------
	.section	.nv.global.init,"aw",@progbits
.nv.global.init:
	.type		_$_str,@object
	.size		_$_str,(_$_str_$_2 - _$_str)
_$_str:
        /*0000*/ 	.byte	0x5f, 0x5f, 0x43, 0x55, 0x44, 0x41, 0x5f, 0x46, 0x54, 0x5a, 0x00
	.type		_$_str_$_2,@object
	.size		_$_str_$_2,(.L_1 - _$_str_$_2)
_$_str_$_2:
        /*000b*/ 	.byte	0x5f, 0x5f, 0x43, 0x55, 0x44, 0x41, 0x5f, 0x50, 0x52, 0x45, 0x43, 0x5f, 0x53, 0x51, 0x52, 0x54
        /*001b*/ 	.byte	0x00
.L_1:


//--------------------- .nv.constant0.triton_poi_fused__native_batch_norm_legit_no_training_add_8 --------------------------
	.section	.nv.constant0.triton_poi_fused__native_batch_norm_legit_no_training_add_8,"a",@progbits
	.sectionflags	@""
	.align	4
.nv.constant0.triton_poi_fused__native_batch_norm_legit_no_training_add_8:
	.zero		588
